//
// Generated by NVIDIA NVVM Compiler
//
// Compiler Build ID: CL-36424714
// Cuda compilation tools, release 13.0, V13.0.88
// Based on NVVM 20.0.0
//

.version 9.0
.target sm_100
.address_size 64

	// .globl	_Z4racePi

.visible .entry _Z4racePi(
	.param .u64 .ptr .align 1 _Z4racePi_param_0
)
{
	.reg .pred 	%p<2>;
	.reg .b32 	%r<7>;
	.reg .b64 	%rd<5>;

	ld.param.u64 	%rd1, [_Z4racePi_param_0];
	mov.u32 	%r2, %tid.x;
	mov.u32 	%r3, %ctaid.x;
	mov.u32 	%r4, %ntid.x;
	mad.lo.s32 	%r1, %r4, %r3, %r2;
	and.b32  	%r5, %r1, 1;
	setp.eq.b32 	%p1, %r5, 1;
	@%p1 bra 	$L__BB0_2;
	cvta.to.global.u64 	%rd2, %rd1;
	mul.wide.s32 	%rd3, %r1, 4;
	add.s64 	%rd4, %rd2, %rd3;
	ld.global.u32 	%r6, [%rd4+8];
	st.global.u32 	[%rd4], %r6;
$L__BB0_2:
	ret;

}


// ===== COMPILED SASS (sm_100) =====

	.target	sm_100

	.elftype	@"ET_EXEC"


//--------------------- .note.nv.tkinfo           --------------------------
	.section	.note.nv.tkinfo,"",@"SHT_NOTE"
	.sectionflags	@"SHF_NOTE_NV_TKINFO"
	.tkinfo
        /*0018*/ 	.word	0x00000002
        /*0030*/ 	.string	""
        /*0030*/ 	.string	"ptxas"
        /*0030*/ 	.string	"Cuda compilation tools, release 13.0, V13.0.88"
        /*0030*/ 	.string	"Build cuda_13.0.r13.0/compiler.36424714_0"
        /*0030*/ 	.string	"-arch sm_100 -m 64 "



//--------------------- .note.nv.cuinfo           --------------------------
	.section	.note.nv.cuinfo,"",@"SHT_NOTE"
	.sectionflags	@"SHF_NOTE_NV_CUINFO"
        /*0018*/ 	.short	0x0002
        /*001a*/ 	.short	0x0064
        /*001c*/ 	.short	0x0082
	.zero		2


//--------------------- .nv.info                  --------------------------
	.section	.nv.info,"",@"SHT_CUDA_INFO"
	.align	4


	//----- nvinfo : EIATTR_REGCOUNT
	.align		4
        /*0000*/ 	.byte	0x04, 0x2f
        /*0002*/ 	.short	(.L_1 - .L_0)
	.align		4
.L_0:
        /*0004*/ 	.word	index@(_Z4racePi)
        /*0008*/ 	.word	0x00000008


	//----- nvinfo : EIATTR_FRAME_SIZE
	.align		4
.L_1:
        /*000c*/ 	.byte	0x04, 0x11
        /*000e*/ 	.short	(.L_3 - .L_2)
	.align		4
.L_2:
        /*0010*/ 	.word	index@(_Z4racePi)
        /*0014*/ 	.word	0x00000000


	//----- nvinfo : EIATTR_MIN_STACK_SIZE
	.align		4
.L_3:
        /*0018*/ 	.byte	0x04, 0x12
        /*001a*/ 	.short	(.L_5 - .L_4)
	.align		4
.L_4:
        /*001c*/ 	.word	index@(_Z4racePi)
        /*0020*/ 	.word	0x00000000
.L_5:


//--------------------- .nv.compat                --------------------------
	.section	.nv.compat,"",@"SHT_CUDA_COMPAT_INFO"
	.align	4
        /*0000*/ 	.byte	0x02, 0x09, 0x00, 0x00, 0x02, 0x02, 0x01, 0x00, 0x02, 0x05, 0x05, 0x00, 0x03, 0x07, 0x01, 0x01
        /*0010*/ 	.byte	0x02, 0x03, 0x00, 0x00, 0x02, 0x06, 0x01, 0x00, 0x04, 0x0b, 0x08, 0x00, 0x09, 0x00, 0x00, 0x00
        /*0020*/ 	.byte	0x00, 0x00, 0x00, 0x00


//--------------------- .nv.info._Z4racePi        --------------------------
	.section	.nv.info._Z4racePi,"",@"SHT_CUDA_INFO"
	.sectionflags	@""
	.align	4


	//----- nvinfo : EIATTR_CUDA_API_VERSION
	.align		4
        /*0000*/ 	.byte	0x04, 0x37
        /*0002*/ 	.short	(.L_7 - .L_6)
.L_6:
        /*0004*/ 	.word	0x00000082


	//----- nvinfo : EIATTR_KPARAM_INFO
	.align		4
.L_7:
        /*0008*/ 	.byte	0x04, 0x17
        /*000a*/ 	.short	(.L_9 - .L_8)
.L_8:
        /*000c*/ 	.word	0x00000000
        /*0010*/ 	.short	0x0000
        /*0012*/ 	.short	0x0000
        /*0014*/ 	.byte	0x00, 0xf5, 0x21, 0x00


	//----- nvinfo : EIATTR_SPARSE_MMA_MASK
	.align		4
.L_9:
        /*0018*/ 	.byte	0x03, 0x50
        /*001a*/ 	.short	0x0000


	//----- nvinfo : EIATTR_MAXREG_COUNT
	.align		4
        /*001c*/ 	.byte	0x03, 0x1b
        /*001e*/ 	.short	0x00ff


	//----- nvinfo : EIATTR_MERCURY_ISA_VERSION
	.align		4
        /*0020*/ 	.byte	0x03, 0x5f
        /*0022*/ 	.short	0x0101


	//----- nvinfo : EIATTR_VRC_CTA_INIT_COUNT
	.align		4
        /*0024*/ 	.byte	0x02, 0x4a
	.zero		1
	.zero		1


	//----- nvinfo : EIATTR_EXIT_INSTR_OFFSETS
	.align		4
        /*0028*/ 	.byte	0x04, 0x1c
        /*002a*/ 	.short	(.L_11 - .L_10)


	//   ....[0]....
.L_10:
        /*002c*/ 	.word	0x00000070


	//   ....[1]....
        /*0030*/ 	.word	0x000000d0


	//----- nvinfo : EIATTR_CBANK_PARAM_SIZE
	.align		4
.L_11:
        /*0034*/ 	.byte	0x03, 0x19
        /*0036*/ 	.short	0x0008


	//----- nvinfo : EIATTR_PARAM_CBANK
	.align		4
        /*0038*/ 	.byte	0x04, 0x0a
        /*003a*/ 	.short	(.L_13 - .L_12)
	.align		4
.L_12:
        /*003c*/ 	.word	index@(.nv.constant0._Z4racePi)
        /*0040*/ 	.short	0x0380
        /*0042*/ 	.short	0x0008


	//----- nvinfo : EIATTR_SW_WAR
	.align		4
.L_13:
        /*0044*/ 	.byte	0x04, 0x36
        /*0046*/ 	.short	(.L_15 - .L_14)
.L_14:
        /*0048*/ 	.word	0x00000008
.L_15:


//--------------------- .nv.callgraph             --------------------------
	.section	.nv.callgraph,"",@"SHT_CUDA_CALLGRAPH"
	.align	4
	.sectionentsize	8
	.align		4
        /*0000*/ 	.word	0x00000000
	.align		4
        /*0004*/ 	.word	0xffffffff
	.align		4
        /*0008*/ 	.word	0x00000000
	.align		4
        /*000c*/ 	.word	0xfffffffe
	.align		4
        /*0010*/ 	.word	0x00000000
	.align		4
        /*0014*/ 	.word	0xfffffffd
	.align		4
        /*0018*/ 	.word	0x00000000
	.align		4
        /*001c*/ 	.word	0xfffffffc


//--------------------- .text._Z4racePi           --------------------------
	.section	.text._Z4racePi,"ax",@progbits
	.align	128
        .global         _Z4racePi
        .type           _Z4racePi,@function
        .size           _Z4racePi,(.L_x_1 - _Z4racePi)
        .other          _Z4racePi,@"STO_CUDA_ENTRY STV_DEFAULT"
_Z4racePi:
.text._Z4racePi:
[----:B------:R-:W-:Y:S01]  /*0000*/  LDC R1, c[0x0][0x37c] ;  /* 0x0000df00ff017b82 */ /* 0x000fe20000000800 */
[----:B------:R-:W0:Y:S07]  /*0010*/  S2R R5, SR_TID.X ;  /* 0x0000000000057919 */ /* 0x000e2e0000002100 */
[----:B------:R-:W0:Y:S08]  /*0020*/  S2UR UR4, SR_CTAID.X ;  /* 0x00000000000479c3 */ /* 0x000e300000002500 */
[----:B------:R-:W0:Y:S02]  /*0030*/  LDC R0, c[0x0][0x360] ;  /* 0x0000d800ff007b82 */ /* 0x000e240000000800 */
[----:B0-----:R-:W-:-:S05]  /*0040*/  IMAD R5, R0, UR4, R5 ;  /* 0x0000000400057c24 */ /* 0x001fca000f8e0205 */
[----:B------:R-:W-:-:S04]  /*0050*/  LOP3.LUT R0, R5, 0x1, RZ, 0xc0, !PT ;  /* 0x0000000105007812 */ /* 0x000fc800078ec0ff */
[----:B------:R-:W-:-:S13]  /*0060*/  ISETP.NE.U32.AND P0, PT, R0, 0x1, PT ;  /* 0x000000010000780c */ /* 0x000fda0003f05070 */
[----:B------:R-:W-:Y:S05]  /*0070*/  @!P0 EXIT ;  /* 0x000000000000894d */ /* 0x000fea0003800000 */
[----:B------:R-:W0:Y:S01]  /*0080*/  LDC.64 R2, c[0x0][0x380] ;  /* 0x0000e000ff027b82 */ /* 0x000e220000000a00 */
[----:B------:R-:W1:Y:S01]  /*0090*/  LDCU.64 UR4, c[0x0][0x358] ;  /* 0x00006b00ff0477ac */ /* 0x000e620008000a00 */
[----:B0-----:R-:W-:-:S05]  /*00a0*/  IMAD.WIDE R2, R5, 0x4, R2 ;  /* 0x0000000405027825 */ /* 0x001fca00078e0202 */
[----:B-1----:R-:W2:Y:S04]  /*00b0*/  LDG.E R5, desc[UR4][R2.64+0x8] ;  /* 0x0000080402057981 */ /* 0x002ea8000c1e1900 */
[----:B--2---:R-:W-:Y:S01]  /*00c0*/  STG.E desc[UR4][R2.64], R5 ;  /* 0x0000000502007986 */ /* 0x004fe2000c101904 */
[----:B------:R-:W-:Y:S05]  /*00d0*/  EXIT ;  /* 0x000000000000794d */ /* 0x000fea0003800000 */
.L_x_0:
[----:B------:R-:W-:-:S00]  /*00e0*/  BRA `(.L_x_0) ;  /* 0xfffffffc00fc7947 */ /* 0x000fc0000383ffff */
[----:B------:R-:W-:-:S00]  /*00f0*/  NOP ;  /* 0x0000000000007918 */ /* 0x000fc00000000000 */
        /* <DEDUP_REMOVED lines=8> */
.L_x_1:


//--------------------- .nv.shared.reserved.0     --------------------------
	.section	.nv.shared.reserved.0,"aw",@nobits
	.weak		__nv_reservedSMEM_offset_0_alias
	.size		__nv_reservedSMEM_offset_0_alias, 0, 64
	.other		__nv_reservedSMEM_offset_0_alias,@"STO_CUDA_RESERVED_SHARED STV_DEFAULT"
__nv_reservedSMEM_offset_0_alias:
	.zero		0
	.zero		64


//--------------------- .nv.constant0._Z4racePi   --------------------------
	.section	.nv.constant0._Z4racePi,"a",@progbits
	.sectionflags	@""
	.align	4
.nv.constant0._Z4racePi:
	.zero		904


//--------------------- SYMBOLS --------------------------

	.type		.nv.reservedSmem.offset0,@object
	.size		.nv.reservedSmem.offset0,0x4
